	.headerflags	@"EF_CUDA_TEXMODE_UNIFIED EF_CUDA_64BIT_ADDRESS EF_CUDA_ACCELERATORS EF_CUDA_SM90 EF_CUDA_VIRTUAL_SM(EF_CUDA_SM90)"
	.elftype	@"ET_EXEC"


//--------------------- .nv.info                  --------------------------
	.section	.nv.info,"",@"SHT_CUDA_INFO"
	.align	4


	//----- nvinfo : EIATTR_REGCOUNT
	.align		4
        /*0000*/ 	.byte	0x04, 0x2f
        /*0002*/ 	.short	(.L_1 - .L_0)
	.align		4
.L_0:
        /*0004*/ 	.word	index@(triton_red_fused_mv_11)
        /*0008*/ 	.word	0x00000025


	//----- nvinfo : EIATTR_MIN_STACK_SIZE
	.align		4
.L_1:
        /*000c*/ 	.byte	0x04, 0x12
        /*000e*/ 	.short	(.L_3 - .L_2)
	.align		4
.L_2:
        /*0010*/ 	.word	index@(triton_red_fused_mv_11)
        /*0014*/ 	.word	0x00000000


	//----- nvinfo : EIATTR_FRAME_SIZE
	.align		4
.L_3:
        /*0018*/ 	.byte	0x04, 0x11
        /*001a*/ 	.short	(.L_5 - .L_4)
	.align		4
.L_4:
        /*001c*/ 	.word	index@(triton_red_fused_mv_11)
        /*0020*/ 	.word	0x00000000


	//----- nvinfo : EIATTR_MIN_STACK_SIZE
	.align		4
.L_5:
        /*0024*/ 	.byte	0x04, 0x12
        /*0026*/ 	.short	(.L_7 - .L_6)
	.align		4
.L_6:
        /*0028*/ 	.word	index@(triton_red_fused_mv_11)
        /*002c*/ 	.word	0x00000000
.L_7:


//--------------------- .nv.info.triton_red_fused_mv_11 --------------------------
	.section	.nv.info.triton_red_fused_mv_11,"",@"SHT_CUDA_INFO"
	.sectionflags	@""
	.align	4


	//----- nvinfo : EIATTR_CUDA_API_VERSION
	.align		4
        /*0000*/ 	.byte	0x04, 0x37
        /*0002*/ 	.short	(.L_9 - .L_8)
.L_8:
        /*0004*/ 	.word	0x0000007c


	//----- nvinfo : EIATTR_KPARAM_INFO
	.align		4
.L_9:
        /*0008*/ 	.byte	0x04, 0x17
        /*000a*/ 	.short	(.L_11 - .L_10)
.L_10:
        /*000c*/ 	.word	0x00000000
        /*0010*/ 	.short	0x0004
        /*0012*/ 	.short	0x001c
        /*0014*/ 	.byte	0x00, 0xf0, 0x11, 0x00


	//----- nvinfo : EIATTR_KPARAM_INFO
	.align		4
.L_11:
        /*0018*/ 	.byte	0x04, 0x17
        /*001a*/ 	.short	(.L_13 - .L_12)
.L_12:
        /*001c*/ 	.word	0x00000000
        /*0020*/ 	.short	0x0003
        /*0022*/ 	.short	0x0018
        /*0024*/ 	.byte	0x00, 0xf0, 0x11, 0x00


	//----- nvinfo : EIATTR_KPARAM_INFO
	.align		4
.L_13:
        /*0028*/ 	.byte	0x04, 0x17
        /*002a*/ 	.short	(.L_15 - .L_14)
.L_14:
        /*002c*/ 	.word	0x00000000
        /*0030*/ 	.short	0x0002
        /*0032*/ 	.short	0x0010
        /*0034*/ 	.byte	0x00, 0xf4, 0x21, 0x00


	//----- nvinfo : EIATTR_KPARAM_INFO
	.align		4
.L_15:
        /*0038*/ 	.byte	0x04, 0x17
        /*003a*/ 	.short	(.L_17 - .L_16)
.L_16:
        /*003c*/ 	.word	0x00000000
        /*0040*/ 	.short	0x0001
        /*0042*/ 	.short	0x0008
        /*0044*/ 	.byte	0x00, 0xf4, 0x21, 0x00


	//----- nvinfo : EIATTR_KPARAM_INFO
	.align		4
.L_17:
        /*0048*/ 	.byte	0x04, 0x17
        /*004a*/ 	.short	(.L_19 - .L_18)
.L_18:
        /*004c*/ 	.word	0x00000000
        /*0050*/ 	.short	0x0000
        /*0052*/ 	.short	0x0000
        /*0054*/ 	.byte	0x00, 0xf4, 0x21, 0x00


	//----- nvinfo : EIATTR_SPARSE_MMA_MASK
	.align		4
.L_19:
        /*0058*/ 	.byte	0x03, 0x50
        /*005a*/ 	.short	0x0000


	//----- nvinfo : EIATTR_MAXREG_COUNT
	.align		4
        /*005c*/ 	.byte	0x03, 0x1b
        /*005e*/ 	.short	0x00ff


	//----- nvinfo : EIATTR_COOP_GROUP_MASK_REGIDS
	.align		4
        /*0060*/ 	.byte	0x04, 0x29
        /*0062*/ 	.short	(.L_21 - .L_20)


	//   ....[0]....
.L_20:
        /*0064*/ 	.word	0xffffffff


	//----- nvinfo : EIATTR_COOP_GROUP_INSTR_OFFSETS
	.align		4
.L_21:
        /*0068*/ 	.byte	0x04, 0x28
        /*006a*/ 	.short	(.L_23 - .L_22)


	//   ....[0]....
.L_22:
        /*006c*/ 	.word	0x00000c50


	//----- nvinfo : EIATTR_EXIT_INSTR_OFFSETS
	.align		4
.L_23:
        /*0070*/ 	.byte	0x04, 0x1c
        /*0072*/ 	.short	(.L_25 - .L_24)


	//   ....[0]....
.L_24:
        /*0074*/ 	.word	0x00000d10


	//   ....[1]....
        /*0078*/ 	.word	0x00000d60


	//----- nvinfo : EIATTR_REQNTID
	.align		4
.L_25:
        /*007c*/ 	.byte	0x04, 0x10
        /*007e*/ 	.short	(.L_27 - .L_26)
.L_26:
        /*0080*/ 	.word	0x00000080
        /*0084*/ 	.word	0x00000001
        /*0088*/ 	.word	0x00000001


	//----- nvinfo : EIATTR_CBANK_PARAM_SIZE
	.align		4
.L_27:
        /*008c*/ 	.byte	0x03, 0x19
        /*008e*/ 	.short	0x0020


	//----- nvinfo : EIATTR_PARAM_CBANK
	.align		4
        /*0090*/ 	.byte	0x04, 0x0a
        /*0092*/ 	.short	(.L_29 - .L_28)
	.align		4
.L_28:
        /*0094*/ 	.word	index@(.nv.constant0.triton_red_fused_mv_11)
        /*0098*/ 	.short	0x0210
        /*009a*/ 	.short	0x0020


	//----- nvinfo : EIATTR_SW_WAR
	.align		4
.L_29:
        /*009c*/ 	.byte	0x04, 0x36
        /*009e*/ 	.short	(.L_31 - .L_30)
.L_30:
        /*00a0*/ 	.word	0x00000008
.L_31:


//--------------------- .nv.callgraph             --------------------------
	.section	.nv.callgraph,"",@"SHT_CUDA_CALLGRAPH"
	.align	4
	.sectionentsize	8
	.align		4
        /*0000*/ 	.word	0x00000000
	.align		4
        /*0004*/ 	.word	0xffffffff
	.align		4
        /*0008*/ 	.word	0x00000000
	.align		4
        /*000c*/ 	.word	0xfffffffe
	.align		4
        /*0010*/ 	.word	0x00000000
	.align		4
        /*0014*/ 	.word	0xfffffffd
	.align		4
        /*0018*/ 	.word	0x00000000
	.align		4
        /*001c*/ 	.word	0xfffffffc


//--------------------- .text.triton_red_fused_mv_11 --------------------------
	.section	.text.triton_red_fused_mv_11,"ax",@progbits
	.sectionflags	@"SHF_BARRIERS=1"
	.align	128
        .global         triton_red_fused_mv_11
        .type           triton_red_fused_mv_11,@function
        .size           triton_red_fused_mv_11,(.L_x_2 - triton_red_fused_mv_11)
        .other          triton_red_fused_mv_11,@"STO_CUDA_ENTRY STV_DEFAULT"
triton_red_fused_mv_11:
.text.triton_red_fused_mv_11:
[----:B------:R-:W0:Y:S02]  /*0000*/  LDC R1, c[0x0][0x28] ;  /* 0x00000a00ff017b82 */ /* 0x000e240000000800 */
[----:B------:R-:W1:Y:S01]  /*0010*/  S2R R7, SR_TID.X ;  /* 0x0000000000077919 */ /* 0x000e620000002100 */
[----:B------:R-:W2:Y:S01]  /*0020*/  S2UR UR5, SR_CgaCtaId ;  /* 0x00000000000579c3 */ /* 0x000ea20000008800 */
[----:B------:R-:W-:Y:S01]  /*0030*/  UMOV UR4, 0x400 ;  /* 0x0000040000047882 */ /* 0x000fe20000000000 */
[----:B------:R-:W-:Y:S01]  /*0040*/  ULDC.64 UR6, c[0x0][0x218] ;  /* 0x0000860000067ab9 */ /* 0x000fe20000000a00 */
[----:B------:R-:W3:Y:S01]  /*0050*/  S2R R2, SR_CTAID.X ;  /* 0x0000000000027919 */ /* 0x000ee20000002500 */
[----:B------:R-:W-:Y:S02]  /*0060*/  IMAD.MOV.U32 R16, RZ, RZ, RZ ;  /* 0x000000ffff107224 */ /* 0x000fe400078e00ff */
[----:B------:R-:W-:Y:S02]  /*0070*/  IMAD.MOV.U32 R28, RZ, RZ, -0x8 ;  /* 0xfffffff8ff1c7424 */ /* 0x000fe400078e00ff */
[----:B------:R-:W-:Y:S02]  /*0080*/  IMAD.MOV.U32 R25, RZ, RZ, -0x1 ;  /* 0xffffffffff197424 */ /* 0x000fe400078e00ff */
[----:B------:R-:W-:Y:S01]  /*0090*/  IMAD.MOV.U32 R27, RZ, RZ, RZ ;  /* 0x000000ffff1b7224 */ /* 0x000fe200078e00ff */
[----:B--2---:R-:W-:Y:S01]  /*00a0*/  UPRMT UR4, UR5, 0x654, UR4 ;  /* 0x0000065405047896 */ /* 0x004fe20008000004 */
[--C-:B-1----:R-:W-:Y:S01]  /*00b0*/  SHF.R.U32.HI R3, RZ, 0x1, R7.reuse ;  /* 0x00000001ff037819 */ /* 0x102fe20000011607 */
[C---:B------:R-:W-:Y:S01]  /*00c0*/  IMAD.SHL.U32 R17, R7.reuse, 0x4, RZ ;  /* 0x0000000407117824 */ /* 0x040fe200078e00ff */
[----:B------:R-:W-:Y:S01]  /*00d0*/  SHF.R.U32.HI R9, RZ, 0x6, R7 ;  /* 0x00000006ff097819 */ /* 0x000fe20000011607 */
[----:B------:R-:W-:Y:S01]  /*00e0*/  IMAD.SHL.U32 R6, R7, 0x8, RZ ;  /* 0x0000000807067824 */ /* 0x000fe200078e00ff */
[----:B------:R-:W-:Y:S01]  /*00f0*/  SGXT.U32 R3, R3, 0x6 ;  /* 0x000000060303781a */ /* 0x000fe20000000000 */
[----:B---3--:R-:W-:Y:S01]  /*0100*/  IMAD.SHL.U32 R2, R2, 0x40, RZ ;  /* 0x0000004002027824 */ /* 0x008fe200078e00ff */
[----:B------:R-:W-:-:S02]  /*0110*/  LOP3.LUT R10, R17, 0xfc, RZ, 0xc0, !PT ;  /* 0x000000fc110a7812 */ /* 0x000fc400078ec0ff */
[----:B------:R-:W-:Y:S02]  /*0120*/  LOP3.LUT R17, R17, 0x4, RZ, 0xc0, !PT ;  /* 0x0000000411117812 */ /* 0x000fe400078ec0ff */
[----:B------:R-:W-:Y:S02]  /*0130*/  LOP3.LUT R0, R2, R3, RZ, 0xfc, !PT ;  /* 0x0000000302007212 */ /* 0x000fe400078efcff */
[----:B------:R-:W-:-:S03]  /*0140*/  LOP3.LUT R2, R2, 0x3f, R7, 0xf8, !PT ;  /* 0x0000003f02027812 */ /* 0x000fc600078ef807 */
[----:B------:R-:W-:-:S05]  /*0150*/  IMAD.HI R3, R0, 0x66666667, RZ ;  /* 0x6666666700037827 */ /* 0x000fca00078e02ff */
[----:B------:R-:W-:-:S04]  /*0160*/  SHF.R.U32.HI R4, RZ, 0x1, R3 ;  /* 0x00000001ff047819 */ /* 0x000fc80000011603 */
[----:B------:R-:W-:-:S05]  /*0170*/  LEA.HI R3, R3, R4, RZ, 0x1 ;  /* 0x0000000403037211 */ /* 0x000fca00078f08ff */
[----:B------:R-:W-:Y:S01]  /*0180*/  IMAD R8, R3, -0x5, R0 ;  /* 0xfffffffb03087824 */ /* 0x000fe200078e0200 */
[C---:B------:R-:W-:Y:S02]  /*0190*/  LOP3.LUT R3, R7.reuse, 0x40, RZ, 0xc0, !PT ;  /* 0x0000004007037812 */ /* 0x040fe400078ec0ff */
[----:B------:R-:W-:Y:S01]  /*01a0*/  LOP3.LUT R7, R7, 0x1, RZ, 0xc0, !PT ;  /* 0x0000000107077812 */ /* 0x000fe200078ec0ff */
[----:B------:R-:W-:Y:S02]  /*01b0*/  IMAD R8, R8, 0x74, RZ ;  /* 0x0000007408087824 */ /* 0x000fe400078e02ff */
[----:B------:R-:W-:Y:S01]  /*01c0*/  IMAD R11, R3, 0x4, R10 ;  /* 0x00000004030b7824 */ /* 0x000fe200078e020a */
[----:B------:R-:W-:Y:S01]  /*01d0*/  LOP3.LUT R10, R6, 0x1f8, RZ, 0xc0, !PT ;  /* 0x000001f8060a7812 */ /* 0x000fe200078ec0ff */
[----:B------:R-:W-:Y:S01]  /*01e0*/  IMAD.WIDE R4, R8, 0x4, RZ ;  /* 0x0000000408047825 */ /* 0x000fe200078e02ff */
[----:B------:R-:W-:Y:S02]  /*01f0*/  SGXT.U32 R3, R9, 0x1 ;  /* 0x000000010903781a */ /* 0x000fe40000000000 */
[----:B------:R-:W-:Y:S01]  /*0200*/  SHF.R.U32.HI R12, RZ, 0x1, R11 ;  /* 0x00000001ff0c7819 */ /* 0x000fe2000001160b */
[----:B------:R-:W-:Y:S01]  /*0210*/  IMAD.HI R6, R2, 0x66666667, RZ ;  /* 0x6666666702067827 */ /* 0x000fe200078e02ff */
[----:B------:R-:W-:-:S02]  /*0220*/  LOP3.LUT R9, R10, R3, RZ, 0xfc, !PT ;  /* 0x000000030a097212 */ /* 0x000fc400078efcff */
[----:B------:R-:W-:Y:S01]  /*0230*/  LOP3.LUT R12, R12, 0xfc, RZ, 0xc0, !PT ;  /* 0x000000fc0c0c7812 */ /* 0x000fe200078ec0ff */
[----:B------:R-:W-:Y:S01]  /*0240*/  IMAD.WIDE.U32 R4, R7, 0x10, R4 ;  /* 0x0000001007047825 */ /* 0x000fe200078e0004 */
[----:B------:R-:W-:Y:S02]  /*0250*/  SHF.R.S32.HI R7, RZ, 0x1, R6 ;  /* 0x00000001ff077819 */ /* 0x000fe40000011406 */
[----:B------:R-:W-:Y:S01]  /*0260*/  LEA.HI R20, R10, R9, RZ, 0x1f ;  /* 0x000000090a147211 */ /* 0x000fe200078ff8ff */
[----:B------:R-:W-:Y:S01]  /*0270*/  IMAD R10, R2, 0x74, RZ ;  /* 0x00000074020a7824 */ /* 0x000fe200078e02ff */
[----:B------:R-:W-:Y:S01]  /*0280*/  LEA.HI R9, R6, R7, RZ, 0x1 ;  /* 0x0000000706097211 */ /* 0x000fe200078f08ff */
[----:B------:R-:W-:Y:S01]  /*0290*/  IMAD.IADD R12, R11, 0x1, R12 ;  /* 0x000000010b0c7824 */ /* 0x000fe200078e020c */
[----:B------:R-:W-:Y:S01]  /*02a0*/  IADD3 R24, P0, R4, UR6, RZ ;  /* 0x0000000604187c10 */ /* 0x000fe2000ff1e0ff */
[----:B------:R-:W-:Y:S01]  /*02b0*/  IMAD.MOV.U32 R6, RZ, RZ, RZ ;  /* 0x000000ffff067224 */ /* 0x000fe200078e00ff */
[-C--:B------:R-:W-:Y:S01]  /*02c0*/  LOP3.LUT R10, R10, R3.reuse, RZ, 0xfc, !PT ;  /* 0x000000030a0a7212 */ /* 0x080fe200078efcff */
[C---:B------:R-:W-:Y:S01]  /*02d0*/  IMAD R18, R9.reuse, -0x5, R2 ;  /* 0xfffffffb09127824 */ /* 0x040fe200078e0202 */
[----:B------:R-:W-:Y:S01]  /*02e0*/  IADD3 R19, P1, R17, R8, RZ ;  /* 0x0000000811137210 */ /* 0x000fe20007f3e0ff */
[----:B------:R-:W-:Y:S01]  /*02f0*/  IMAD.MOV.U32 R4, RZ, RZ, RZ ;  /* 0x000000ffff047224 */ /* 0x000fe200078e00ff */
[----:B------:R-:W-:Y:S01]  /*0300*/  IADD3.X R7, R5, UR7, RZ, P0, !PT ;  /* 0x0000000705077c10 */ /* 0x000fe200087fe4ff */
[----:B------:R-:W-:Y:S01]  /*0310*/  IMAD R18, R18, 0x74, RZ ;  /* 0x0000007412127824 */ /* 0x000fe200078e02ff */
[----:B------:R-:W-:Y:S01]  /*0320*/  ISETP.GE.AND P0, PT, R2, 0x280, PT ;  /* 0x000002800200780c */ /* 0x000fe20003f06270 */
[C---:B------:R-:W-:Y:S01]  /*0330*/  IMAD R21, R9.reuse, -0x244, R10 ;  /* 0xfffffdbc09157824 */ /* 0x040fe200078e020a */
[----:B------:R-:W-:Y:S01]  /*0340*/  LEA R20, R20, UR4, 0x2 ;  /* 0x0000000414147c11 */ /* 0x000fe2000f8e10ff */
[----:B------:R-:W-:Y:S01]  /*0350*/  IMAD R22, R9, 0x240, RZ ;  /* 0x0000024009167824 */ /* 0x000fe200078e02ff */
[----:B------:R-:W-:Y:S01]  /*0360*/  LEA R23, R12, UR4, 0x2 ;  /* 0x000000040c177c11 */ /* 0x000fe2000f8e10ff */
[----:B------:R-:W-:Y:S01]  /*0370*/  ULDC.64 UR6, c[0x0][0x208] ;  /* 0x0000820000067ab9 */ /* 0x000fe20000000a00 */
[----:B------:R-:W-:-:S02]  /*0380*/  LOP3.LUT R26, R18, R3, RZ, 0xfc, !PT ;  /* 0x00000003121a7212 */ /* 0x000fc400078efcff */
[----:B------:R-:W-:-:S07]  /*0390*/  LEA.HI.X.SX32 R5, R8, RZ, 0x1, P1 ;  /* 0x000000ff08057211 */ /* 0x000fce00008f0eff */
.L_x_0:
[----:B------:R-:W-:Y:S01]  /*03a0*/  IMAD.IADD R11, R21, 0x1, R28 ;  /* 0x00000001150b7824 */ /* 0x000fe200078e021c */
[----:B------:R-:W-:-:S03]  /*03b0*/  IADD3 R8, P5, R28, R26, RZ ;  /* 0x0000001a1c087210 */ /* 0x000fc60007fbe0ff */
[C---:B------:R-:W-:Y:S01]  /*03c0*/  VIADD R12, R11.reuse, 0x8 ;  /* 0x000000080b0c7836 */ /* 0x040fe20000000000 */
[----:B------:R-:W-:Y:S01]  /*03d0*/  IADD3 R29, P4, R8, 0x8, RZ ;  /* 0x00000008081d7810 */ /* 0x000fe20007f9e0ff */
[----:B------:R-:W-:Y:S02]  /*03e0*/  VIADD R10, R11, 0xa ;  /* 0x0000000a0b0a7836 */ /* 0x000fe40000000000 */
[----:B------:R-:W-:Y:S01]  /*03f0*/  IMAD.HI R15, R12, 0x38e38e39, RZ ;  /* 0x38e38e390c0f7827 */ /* 0x000fe200078e02ff */
[----:B------:R-:W-:Y:S02]  /*0400*/  ISETP.LT.U32.AND P1, PT, R29, 0x240, PT ;  /* 0x000002401d00780c */ /* 0x000fe40003f21070 */
[----:B------:R-:W-:Y:S01]  /*0410*/  IADD3 R29, P3, R8, 0xa, RZ ;  /* 0x0000000a081d7810 */ /* 0x000fe20007f7e0ff */
[----:B------:R-:W-:Y:S01]  /*0420*/  IMAD.HI R13, R10, 0x38e38e39, RZ ;  /* 0x38e38e390a0d7827 */ /* 0x000fe200078e02ff */
[----:B------:R-:W-:Y:S02]  /*0430*/  SHF.R.S32.HI R14, RZ, 0x1, R15 ;  /* 0x00000001ff0e7819 */ /* 0x000fe4000001140f */
[----:B------:R-:W-:Y:S01]  /*0440*/  ISETP.LT.U32.AND P2, PT, R29, 0x240, PT ;  /* 0x000002401d00780c */ /* 0x000fe20003f41070 */
[----:B------:R-:W-:Y:S01]  /*0450*/  VIADD R9, R11, 0xc ;  /* 0x0000000c0b097836 */ /* 0x000fe20000000000 */
[----:B------:R-:W-:-:S02]  /*0460*/  SHF.R.S32.HI R30, RZ, 0x1, R13 ;  /* 0x00000001ff1e7819 */ /* 0x000fc4000001140d */
[----:B------:R-:W-:Y:S01]  /*0470*/  LEA.HI R15, R15, R14, RZ, 0x1 ;  /* 0x0000000e0f0f7211 */ /* 0x000fe200078f08ff */
[----:B------:R-:W-:Y:S01]  /*0480*/  IMAD.HI R14, R9, 0x38e38e39, RZ ;  /* 0x38e38e39090e7827 */ /* 0x000fe200078e02ff */
[----:B------:R-:W-:Y:S02]  /*0490*/  LEA.HI R13, R13, R30, RZ, 0x1 ;  /* 0x0000001e0d0d7211 */ /* 0x000fe400078f08ff */
[----:B------:R-:W-:Y:S01]  /*04a0*/  SHF.R.S32.HI R30, RZ, 0x1f, R15 ;  /* 0x0000001fff1e7819 */ /* 0x000fe2000001140f */
[----:B------:R-:W-:Y:S01]  /*04b0*/  IMAD R29, R15, -0x9, R12 ;  /* 0xfffffff70f1d7824 */ /* 0x000fe200078e020c */
[----:B------:R-:W-:Y:S01]  /*04c0*/  SHF.R.S32.HI R12, RZ, 0x1f, R13 ;  /* 0x0000001fff0c7819 */ /* 0x000fe2000001140d */
[----:B------:R-:W-:Y:S01]  /*04d0*/  IMAD R31, R13, -0x9, R10 ;  /* 0xfffffff70d1f7824 */ /* 0x000fe200078e020a */
[----:B------:R-:W-:Y:S01]  /*04e0*/  LEA.HI R30, R30, R15, RZ, 0x6 ;  /* 0x0000000f1e1e7211 */ /* 0x000fe200078f30ff */
[----:B------:R-:W-:Y:S01]  /*04f0*/  IMAD R10, R29, 0x40, R22 ;  /* 0x000000401d0a7824 */ /* 0x000fe200078e0216 */
[----:B------:R-:W-:-:S02]  /*0500*/  LEA.HI R29, R12, R13, RZ, 0x6 ;  /* 0x0000000d0c1d7211 */ /* 0x000fc400078f30ff */
[----:B------:R-:W-:Y:S01]  /*0510*/  LOP3.LUT R12, R30, 0xffffffc0, RZ, 0xc0, !PT ;  /* 0xffffffc01e0c7812 */ /* 0x000fe200078ec0ff */
[----:B------:R-:W-:Y:S01]  /*0520*/  IMAD R30, R31, 0x40, R22 ;  /* 0x000000401f1e7824 */ /* 0x000fe200078e0216 */
[----:B------:R-:W-:Y:S02]  /*0530*/  LOP3.LUT R29, R29, 0xffffffc0, RZ, 0xc0, !PT ;  /* 0xffffffc01d1d7812 */ /* 0x000fe400078ec0ff */
[----:B------:R-:W-:Y:S02]  /*0540*/  SHF.R.S32.HI R33, RZ, 0x1, R14 ;  /* 0x00000001ff217819 */ /* 0x000fe4000001140e */
[----:B------:R-:W-:Y:S02]  /*0550*/  IADD3 R15, R10, R15, -R12 ;  /* 0x0000000f0a0f7210 */ /* 0x000fe40007ffe80c */
[----:B------:R-:W-:Y:S02]  /*0560*/  LEA.HI.X.SX32 R12, R18, R25, 0x1, P5 ;  /* 0x00000019120c7211 */ /* 0x000fe400028f0eff */
[----:B------:R-:W-:-:S02]  /*0570*/  IADD3 R13, R30, R13, -R29 ;  /* 0x0000000d1e0d7210 */ /* 0x000fc40007ffe81d */
[----:B------:R-:W-:Y:S01]  /*0580*/  IADD3 R10, P5, R3, R28, RZ ;  /* 0x0000001c030a7210 */ /* 0x000fe20007fbe0ff */
[--C-:B------:R-:W-:Y:S01]  /*0590*/  IMAD.X R31, RZ, RZ, R12.reuse, P4 ;  /* 0x000000ffff1f7224 */ /* 0x100fe200020e060c */
[----:B------:R-:W-:Y:S02]  /*05a0*/  IADD3 R29, P6, R8, 0xc, RZ ;  /* 0x0000000c081d7810 */ /* 0x000fe40007fde0ff */
[----:B------:R-:W-:Y:S01]  /*05b0*/  LEA.HI R14, R14, R33, RZ, 0x1 ;  /* 0x000000210e0e7211 */ /* 0x000fe200078f08ff */
[--C-:B------:R-:W-:Y:S01]  /*05c0*/  IMAD.X R33, RZ, RZ, R12.reuse, P3 ;  /* 0x000000ffff217224 */ /* 0x100fe200018e060c */
[----:B------:R-:W-:Y:S01]  /*05d0*/  IADD3 R30, P4, R10, 0xc, RZ ;  /* 0x0000000c0a1e7810 */ /* 0x000fe20007f9e0ff */
[----:B------:R-:W-:Y:S01]  /*05e0*/  IMAD.X R32, RZ, RZ, R12, P6 ;  /* 0x000000ffff207224 */ /* 0x000fe200030e060c */
[----:B------:R-:W-:Y:S01]  /*05f0*/  ISETP.LT.U32.AND P3, PT, R29, 0x240, PT ;  /* 0x000002401d00780c */ /* 0x000fe20003f61070 */
[----:B------:R-:W-:Y:S01]  /*0600*/  IMAD R9, R14, -0x9, R9 ;  /* 0xfffffff70e097824 */ /* 0x000fe200078e0209 */
[----:B------:R-:W-:-:S02]  /*0610*/  SHF.R.S32.HI R29, RZ, 0x1f, R14 ;  /* 0x0000001fff1d7819 */ /* 0x000fc4000001140e */
[----:B------:R-:W-:Y:S01]  /*0620*/  ISETP.LT.U32.AND P6, PT, R30, 0x74, PT ;  /* 0x000000741e00780c */ /* 0x000fe20003fc1070 */
[----:B------:R-:W-:Y:S01]  /*0630*/  IMAD R9, R9, 0x40, R22 ;  /* 0x0000004009097824 */ /* 0x000fe200078e0216 */
[-C--:B------:R-:W-:Y:S01]  /*0640*/  LEA.HI R30, R29, R14.reuse, RZ, 0x6 ;  /* 0x0000000e1d1e7211 */ /* 0x080fe200078f30ff */
[----:B------:R-:W-:Y:S01]  /*0650*/  VIADD R29, R11, 0xe ;  /* 0x0000000e0b1d7836 */ /* 0x000fe20000000000 */
[----:B------:R-:W-:Y:S02]  /*0660*/  ISETP.LT.AND.EX P1, PT, R31, RZ, !P0, P1 ;  /* 0x000000ff1f00720c */ /* 0x000fe40004721310 */
[----:B------:R-:W-:Y:S01]  /*0670*/  LOP3.LUT R11, R30, 0xffffffc0, RZ, 0xc0, !PT ;  /* 0xffffffc01e0b7812 */ /* 0x000fe200078ec0ff */
[----:B------:R-:W-:Y:S01]  /*0680*/  IMAD.HI R31, R29, 0x38e38e39, RZ ;  /* 0x38e38e391d1f7827 */ /* 0x000fe200078e02ff */
[----:B------:R-:W-:Y:S02]  /*0690*/  ISETP.LT.AND.EX P2, PT, R33, RZ, !P0, P2 ;  /* 0x000000ff2100720c */ /* 0x000fe40004741320 */
[----:B------:R-:W-:Y:S01]  /*06a0*/  IADD3 R11, R9, R14, -R11 ;  /* 0x0000000e090b7210 */ /* 0x000fe20007ffe80b */
[----:B------:R-:W-:Y:S01]  /*06b0*/  IMAD.X R30, RZ, RZ, R25, P5 ;  /* 0x000000ffff1e7224 */ /* 0x000fe200028e0619 */
[----:B------:R-:W-:-:S02]  /*06c0*/  IADD3 R34, P5, R8, 0xe, RZ ;  /* 0x0000000e08227810 */ /* 0x000fc40007fbe0ff */
[----:B------:R-:W-:Y:S01]  /*06d0*/  SHF.R.S32.HI R14, RZ, 0x1, R31 ;  /* 0x00000001ff0e7819 */ /* 0x000fe2000001141f */
[----:B------:R-:W1:Y:S01]  /*06e0*/  LDC.64 R8, c[0x0][0x210] ;  /* 0x00008400ff087b82 */ /* 0x000e620000000a00 */
[----:B------:R-:W-:Y:S01]  /*06f0*/  IMAD.X R33, RZ, RZ, R30, P4 ;  /* 0x000000ffff217224 */ /* 0x000fe200020e061e */
[----:B------:R-:W-:Y:S01]  /*0700*/  ISETP.LT.AND.EX P3, PT, R32, RZ, !P0, P3 ;  /* 0x000000ff2000720c */ /* 0x000fe20004761330 */
[----:B------:R-:W-:Y:S01]  /*0710*/  IMAD.X R12, RZ, RZ, R12, P5 ;  /* 0x000000ffff0c7224 */ /* 0x000fe200028e060c */
[----:B------:R-:W-:Y:S02]  /*0720*/  LEA.HI R14, R31, R14, RZ, 0x1 ;  /* 0x0000000e1f0e7211 */ /* 0x000fe400078f08ff */
[----:B------:R-:W-:Y:S02]  /*0730*/  ISETP.LT.U32.AND.EX P3, PT, R33, RZ, P3, P6 ;  /* 0x000000ff2100720c */ /* 0x000fe40001f61160 */
[----:B------:R-:W-:Y:S01]  /*0740*/  IADD3 R10, P6, R10, 0xe, RZ ;  /* 0x0000000e0a0a7810 */ /* 0x000fe20007fde0ff */
[----:B------:R-:W-:Y:S01]  /*0750*/  IMAD R29, R14, -0x9, R29 ;  /* 0xfffffff70e1d7824 */ /* 0x000fe200078e021d */
[----:B------:R-:W-:-:S02]  /*0760*/  SHF.R.S32.HI R31, RZ, 0x1f, R14 ;  /* 0x0000001fff1f7819 */ /* 0x000fc4000001140e */
[----:B------:R-:W-:Y:S01]  /*0770*/  ISETP.LT.U32.AND P4, PT, R34, 0x240, PT ;  /* 0x000002402200780c */ /* 0x000fe20003f81070 */
[----:B------:R-:W-:Y:S01]  /*0780*/  IMAD R29, R29, 0x40, R22 ;  /* 0x000000401d1d7824 */ /* 0x000fe200078e0216 */
[----:B------:R-:W-:Y:S01]  /*0790*/  ISETP.LT.U32.AND P5, PT, R10, 0x74, PT ;  /* 0x000000740a00780c */ /* 0x000fe20003fa1070 */
[----:B------:R-:W-:Y:S01]  /*07a0*/  IMAD.X R10, RZ, RZ, R30, P6 ;  /* 0x000000ffff0a7224 */ /* 0x000fe200030e061e */
[----:B------:R-:W-:Y:S02]  /*07b0*/  LEA.HI R31, R31, R14, RZ, 0x6 ;  /* 0x0000000e1f1f7211 */ /* 0x000fe400078f30ff */
[----:B------:R-:W-:Y:S02]  /*07c0*/  ISETP.LT.AND.EX P4, PT, R12, RZ, !P0, P4 ;  /* 0x000000ff0c00720c */ /* 0x000fe40004781340 */
[----:B------:R-:W-:Y:S02]  /*07d0*/  LOP3.LUT R31, R31, 0xffffffc0, RZ, 0xc0, !PT ;  /* 0xffffffc01f1f7812 */ /* 0x000fe400078ec0ff */
[----:B------:R-:W-:-:S02]  /*07e0*/  ISETP.LT.U32.AND.EX P4, PT, R10, RZ, P4, P5 ;  /* 0x000000ff0a00720c */ /* 0x000fc40002781150 */
[----:B------:R-:W-:Y:S01]  /*07f0*/  IADD3 R31, R29, R14, -R31 ;  /* 0x0000000e1d1f7210 */ /* 0x000fe20007ffe81f */
[----:B------:R-:W-:Y:S02]  /*0800*/  IMAD.MOV.U32 R29, RZ, RZ, RZ ;  /* 0x000000ffff1d7224 */ /* 0x000fe400078e00ff */
[----:B-1----:R-:W-:-:S04]  /*0810*/  IMAD.WIDE R14, R15, 0x4, R8 ;  /* 0x000000040f0e7825 */ /* 0x002fc800078e0208 */
[----:B------:R-:W-:Y:S01]  /*0820*/  IMAD.MOV.U32 R30, RZ, RZ, RZ ;  /* 0x000000ffff1e7224 */ /* 0x000fe200078e00ff */
[----:B------:R-:W2:Y:S01]  /*0830*/  @P1 LDG.E.EL R29, desc[UR6][R14.64] ;  /* 0x000000060e1d1981 */ /* 0x000ea2000c2e1900 */
[----:B------:R-:W-:-:S04]  /*0840*/  IMAD.WIDE R12, R13, 0x4, R8 ;  /* 0x000000040d0c7825 */ /* 0x000fc800078e0208 */
[--C-:B------:R-:W-:Y:S01]  /*0850*/  IMAD.WIDE R10, R11, 0x4, R8.reuse ;  /* 0x000000040b0a7825 */ /* 0x100fe200078e0208 */
[----:B------:R-:W3:Y:S03]  /*0860*/  @P2 LDG.E.EL R30, desc[UR6][R12.64] ;  /* 0x000000060c1e2981 */ /* 0x000ee6000c2e1900 */
[----:B------:R-:W-:Y:S02]  /*0870*/  IMAD.MOV.U32 R34, RZ, RZ, RZ ;  /* 0x000000ffff227224 */ /* 0x000fe400078e00ff */
[----:B------:R-:W-:Y:S02]  /*0880*/  IMAD.MOV.U32 R33, RZ, RZ, RZ ;  /* 0x000000ffff217224 */ /* 0x000fe400078e00ff */
[----:B------:R-:W-:Y:S02]  /*0890*/  IMAD.WIDE R8, R31, 0x4, R8 ;  /* 0x000000041f087825 */ /* 0x000fe400078e0208 */
[----:B------:R1:W4:Y:S04]  /*08a0*/  @P3 LDG.E.EL R34, desc[UR6][R10.64] ;  /* 0x000000060a223981 */ /* 0x000328000c2e1900 */
[----:B------:R5:W4:Y:S01]  /*08b0*/  @P4 LDG.E.EL R33, desc[UR6][R8.64] ;  /* 0x0000000608214981 */ /* 0x000b22000c2e1900 */
[----:B------:R-:W-:Y:S01]  /*08c0*/  BAR.SYNC.DEFER_BLOCKING 0x0 ;  /* 0x0000000000007b1d */ /* 0x000fe20000010000 */
[----:B------:R-:W-:-:S02]  /*08d0*/  IADD3 R28, P5, R28, 0x8, RZ ;  /* 0x000000081c1c7810 */ /* 0x000fc40007fbe0ff */
[----:B-1----:R-:W-:Y:S02]  /*08e0*/  CS2R R10, SRZ ;  /* 0x00000000000a7805 */ /* 0x002fe4000001ff00 */
[----:B------:R-:W-:Y:S01]  /*08f0*/  IADD3 R14, P6, R17, R28, RZ ;  /* 0x0000001c110e7210 */ /* 0x000fe20007fde0ff */
[----:B------:R-:W-:Y:S01]  /*0900*/  IMAD.X R32, RZ, RZ, R25, P5 ;  /* 0x000000ffff207224 */ /* 0x000fe200028e0619 */
[----:B0----5:R-:W-:Y:S02]  /*0910*/  CS2R R8, SRZ ;  /* 0x0000000000087805 */ /* 0x021fe4000001ff00 */
[----:B------:R-:W-:Y:S01]  /*0920*/  ISETP.GE.U32.AND P5, PT, R14, 0x74, PT ;  /* 0x000000740e00780c */ /* 0x000fe20003fa6070 */
[----:B------:R-:W-:Y:S01]  /*0930*/  IMAD.X R12, RZ, RZ, R32, P6 ;  /* 0x000000ffff0c7224 */ /* 0x000fe200030e0620 */
[----:B------:R-:W-:-:S04]  /*0940*/  IADD3 R31, P6, R28, R19, RZ ;  /* 0x000000131c1f7210 */ /* 0x000fc80007fde0ff */
[----:B------:R-:W-:-:S04]  /*0950*/  ISETP.GE.U32.AND.EX P5, PT, R12, RZ, PT, P5 ;  /* 0x000000ff0c00720c */ /* 0x000fc80003fa6150 */
[----:B------:R-:W-:Y:S02]  /*0960*/  ISETP.LT.AND P5, PT, R0, 0x280, !P5 ;  /* 0x000002800000780c */ /* 0x000fe40006fa1270 */
[----:B--2---:R-:W-:Y:S01]  /*0970*/  SEL R13, R29, RZ, P1 ;  /* 0x000000ff1d0d7207 */ /* 0x004fe20000800000 */
[----:B------:R-:W-:Y:S01]  /*0980*/  IMAD.X R29, R32, 0x1, R5, P6 ;  /* 0x00000001201d7824 */ /* 0x000fe200030e0605 */
[----:B------:R-:W-:-:S03]  /*0990*/  ISETP.LT.U32.AND P1, PT, R31, 0x240, PT ;  /* 0x000002401f00780c */ /* 0x000fc60003f21070 */
[----:B------:R-:W-:Y:S01]  /*09a0*/  STS [R20], R13 ;  /* 0x0000000d14007388 */ /* 0x000fe20000000800 */
[----:B---3--:R-:W-:Y:S02]  /*09b0*/  SEL R15, R30, RZ, P2 ;  /* 0x000000ff1e0f7207 */ /* 0x008fe40001000000 */
[----:B------:R-:W-:-:S03]  /*09c0*/  ISETP.LT.AND.EX P6, PT, R29, RZ, P5, P1 ;  /* 0x000000ff1d00720c */ /* 0x000fc60002fc1310 */
[----:B------:R-:W-:Y:S01]  /*09d0*/  STS [R20+0x8], R15 ;  /* 0x0000080f14007388 */ /* 0x000fe20000000800 */
[----:B----4-:R-:W-:Y:S02]  /*09e0*/  SEL R25, R34, RZ, P3 ;  /* 0x000000ff22197207 */ /* 0x010fe40001800000 */
[----:B------:R-:W-:-:S03]  /*09f0*/  SEL R33, R33, RZ, P4 ;  /* 0x000000ff21217207 */ /* 0x000fc60002000000 */
[----:B------:R0:W-:Y:S04]  /*0a00*/  STS [R20+0x10], R25 ;  /* 0x0000101914007388 */ /* 0x0001e80000000800 */
[----:B------:R-:W-:Y:S01]  /*0a10*/  STS [R20+0x18], R33 ;  /* 0x0000182114007388 */ /* 0x000fe20000000800 */
[----:B------:R-:W-:Y:S01]  /*0a20*/  BAR.SYNC.DEFER_BLOCKING 0x0 ;  /* 0x0000000000007b1d */ /* 0x000fe20000010000 */
[----:B0-----:R-:W-:-:S05]  /*0a30*/  @P6 IMAD.MOV.U32 R25, RZ, RZ, R7 ;  /* 0x000000ffff196224 */ /* 0x001fca00078e0007 */
[----:B------:R0:W2:Y:S01]  /*0a40*/  @P6 LDG.E.EL.128 R8, desc[UR6][R24.64] ;  /* 0x0000000618086981 */ /* 0x0000a2000c2e1d00 */
[----:B------:R-:W-:-:S03]  /*0a50*/  ISETP.GE.U32.AND P1, PT, R31, 0x240, PT ;  /* 0x000002401f00780c */ /* 0x000fc60003f26070 */
[----:B------:R-:W1:Y:S01]  /*0a60*/  LDS.128 R12, [R23] ;  /* 0x00000000170c7984 */ /* 0x000e620000000c00 */
[----:B------:R-:W-:Y:S02]  /*0a70*/  ISETP.GE.AND.EX P2, PT, R29, RZ, PT, P1 ;  /* 0x000000ff1d00720c */ /* 0x000fe40003f46310 */
[----:B------:R-:W-:Y:S01]  /*0a80*/  ISETP.GE.U32.AND P1, PT, R28, 0x6c, PT ;  /* 0x0000006c1c00780c */ /* 0x000fe20003f26070 */
[----:B0-----:R-:W-:-:S03]  /*0a90*/  IMAD.MOV.U32 R25, RZ, RZ, R32 ;  /* 0x000000ffff197224 */ /* 0x001fc600078e0020 */
[----:B------:R-:W-:Y:S02]  /*0aa0*/  ISETP.GE.U32.AND.EX P1, PT, R32, RZ, PT, P1 ;  /* 0x000000ff2000720c */ /* 0x000fe40003f26110 */
[----:B--2---:R-:W-:Y:S02]  /*0ab0*/  SEL R30, R11, RZ, P6 ;  /* 0x000000ff0b1e7207 */ /* 0x004fe40003000000 */
[----:B------:R-:W-:Y:S02]  /*0ac0*/  SEL R11, R8, RZ, P6 ;  /* 0x000000ff080b7207 */ /* 0x000fe40003000000 */
[----:B------:R-:W-:Y:S01]  /*0ad0*/  SEL R8, R9, RZ, P6 ;  /* 0x000000ff09087207 */ /* 0x000fe20003000000 */
[----:B-1----:R-:W-:Y:S01]  /*0ae0*/  FMUL R15, R15, R30 ;  /* 0x0000001e0f0f7220 */ /* 0x002fe20000400000 */
[----:B------:R-:W-:Y:S01]  /*0af0*/  SEL R9, R10, RZ, P6 ;  /* 0x000000ff0a097207 */ /* 0x000fe20003000000 */
[----:B------:R-:W-:Y:S02]  /*0b00*/  FMUL R11, R12, R11 ;  /* 0x0000000b0c0b7220 */ /* 0x000fe40000400000 */
[----:B------:R-:W-:Y:S01]  /*0b10*/  FMUL R8, R13, R8 ;  /* 0x000000080d087220 */ /* 0x000fe20000400000 */
[----:B------:R-:W-:Y:S01]  /*0b20*/  FSEL R15, R15, RZ, !P2 ;  /* 0x000000ff0f0f7208 */ /* 0x000fe20005000000 */
[----:B------:R-:W-:Y:S01]  /*0b30*/  FMUL R9, R14, R9 ;  /* 0x000000090e097220 */ /* 0x000fe20000400000 */
[----:B------:R-:W-:-:S02]  /*0b40*/  FSEL R11, R11, RZ, !P2 ;  /* 0x000000ff0b0b7208 */ /* 0x000fc40005000000 */
[----:B------:R-:W-:Y:S01]  /*0b50*/  FSEL R8, R8, RZ, !P2 ;  /* 0x000000ff08087208 */ /* 0x000fe20005000000 */
[----:B------:R-:W-:Y:S01]  /*0b60*/  @P5 FADD R4, R15, R4 ;  /* 0x000000040f045221 */ /* 0x000fe20000000000 */
[----:B------:R-:W-:Y:S01]  /*0b70*/  FSEL R9, R9, RZ, !P2 ;  /* 0x000000ff09097208 */ /* 0x000fe20005000000 */
[----:B------:R-:W-:Y:S01]  /*0b80*/  @P5 FADD R16, R11, R16 ;  /* 0x000000100b105221 */ /* 0x000fe20000000000 */
[----:B------:R-:W-:Y:S01]  /*0b90*/  IADD3 R24, P2, R24, 0x20, RZ ;  /* 0x0000002018187810 */ /* 0x000fe20007f5e0ff */
[----:B------:R-:W-:Y:S02]  /*0ba0*/  @P5 FADD R27, R8, R27 ;  /* 0x0000001b081b5221 */ /* 0x000fe40000000000 */
[----:B------:R-:W-:Y:S02]  /*0bb0*/  @P5 FADD R6, R9, R6 ;  /* 0x0000000609065221 */ /* 0x000fe40000000000 */
[----:B------:R-:W-:Y:S01]  /*0bc0*/  IMAD.X R7, RZ, RZ, R7, P2 ;  /* 0x000000ffff077224 */ /* 0x000fe200010e0607 */
[----:B------:R-:W-:Y:S07]  /*0bd0*/  @!P1 BRA `(.L_x_0) ;  /* 0xfffffff400f09947 */ /* 0x000fee000383ffff */
[----:B------:R-:W0:Y:S01]  /*0be0*/  S2R R3, SR_TID.X ;  /* 0x0000000000037919 */ /* 0x000e220000002100 */
[----:B------:R-:W-:Y:S01]  /*0bf0*/  FADD R27, R16, R27 ;  /* 0x0000001b101b7221 */ /* 0x000fe20000000000 */
[----:B------:R-:W1:Y:S01]  /*0c00*/  S2UR UR4, SR_CgaCtaId ;  /* 0x00000000000479c3 */ /* 0x000e620000008800 */
[----:B------:R-:W-:-:S07]  /*0c10*/  UMOV UR5, 0x400 ;  /* 0x0000040000057882 */ /* 0x000fce0000000000 */
[----:B------:R-:W-:Y:S01]  /*0c20*/  BAR.SYNC.DEFER_BLOCKING 0x0 ;  /* 0x0000000000007b1d */ /* 0x000fe20000010000 */
[----:B------:R-:W-:-:S04]  /*0c30*/  FADD R27, R6, R27 ;  /* 0x0000001b061b7221 */ /* 0x000fc80000000000 */
[----:B------:R-:W-:-:S05]  /*0c40*/  FADD R27, R4, R27 ;  /* 0x0000001b041b7221 */ /* 0x000fca0000000000 */
[----:B------:R-:W2:Y:S01]  /*0c50*/  SHFL.BFLY PT, R0, R27, 0x1, 0x1f ;  /* 0x0c201f001b007f89 */ /* 0x000ea200000e0000 */
[----:B-1----:R-:W-:Y:S01]  /*0c60*/  UPRMT UR4, UR4, 0x654, UR5 ;  /* 0x0000065404047896 */ /* 0x002fe20008000005 */
[----:B0-----:R-:W-:Y:S02]  /*0c70*/  SHF.R.U32.HI R5, RZ, 0x1, R3 ;  /* 0x00000001ff057819 */ /* 0x001fe40000011603 */
[----:B------:R-:W-:Y:S02]  /*0c80*/  LOP3.LUT R4, R3, 0x40, RZ, 0xc0, !PT ;  /* 0x0000004003047812 */ /* 0x000fe400078ec0ff */
[----:B------:R-:W-:Y:S02]  /*0c90*/  SGXT.U32 R5, R5, 0x6 ;  /* 0x000000060505781a */ /* 0x000fe40000000000 */
[----:B------:R-:W-:Y:S01]  /*0ca0*/  LOP3.LUT R6, R3, 0x3f, RZ, 0xc0, !PT ;  /* 0x0000003f03067812 */ /* 0x000fe200078ec0ff */
[----:B--2---:R-:W-:Y:S01]  /*0cb0*/  FADD R0, R27, R0 ;  /* 0x000000001b007221 */ /* 0x004fe20000000000 */
[----:B------:R-:W-:-:S02]  /*0cc0*/  LEA R3, R5, UR4, 0x2 ;  /* 0x0000000405037c11 */ /* 0x000fc4000f8e10ff */
[----:B------:R-:W-:Y:S02]  /*0cd0*/  ISETP.EQ.AND P0, PT, R4, RZ, !P0 ;  /* 0x000000ff0400720c */ /* 0x000fe40004702270 */
[----:B------:R-:W-:Y:S01]  /*0ce0*/  LEA R6, R6, UR4, 0x2 ;  /* 0x0000000406067c11 */ /* 0x000fe2000f8e10ff */
[----:B------:R0:W-:Y:S01]  /*0cf0*/  STS [R3], R0 ;  /* 0x0000000003007388 */ /* 0x0001e20000000800 */
[----:B------:R-:W-:Y:S09]  /*0d00*/  BAR.SYNC.DEFER_BLOCKING 0x0 ;  /* 0x0000000000007b1d */ /* 0x000ff20000010000 */
[----:B0-----:R-:W-:Y:S05]  /*0d10*/  @!P0 EXIT ;  /* 0x000000000000894d */ /* 0x001fea0003800000 */
[----:B------:R-:W0:Y:S01]  /*0d20*/  LDS R7, [R6] ;  /* 0x0000000006077984 */ /* 0x000e220000000800 */
[----:B------:R-:W1:Y:S02]  /*0d30*/  LDC.64 R4, c[0x0][0x220] ;  /* 0x00008800ff047b82 */ /* 0x000e640000000a00 */
[----:B-1----:R-:W-:-:S05]  /*0d40*/  IMAD.WIDE R2, R2, 0x4, R4 ;  /* 0x0000000402027825 */ /* 0x002fca00078e0204 */
[----:B0-----:R-:W-:Y:S01]  /*0d50*/  STG.E desc[UR6][R2.64], R7 ;  /* 0x0000000702007986 */ /* 0x001fe2000c101906 */
[----:B------:R-:W-:Y:S05]  /*0d60*/  EXIT ;  /* 0x000000000000794d */ /* 0x000fea0003800000 */
.L_x_1:
[----:B------:R-:W-:-:S00]  /*0d70*/  BRA `(.L_x_1) ;  /* 0xfffffffc00fc7947 */ /* 0x000fc0000383ffff */
[----:B------:R-:W-:-:S00]  /*0d80*/  NOP ;  /* 0x0000000000007918 */ /* 0x000fc00000000000 */
[----:B------:R-:W-:-:S00]  /*0d90*/  NOP ;  /* 0x0000000000007918 */ /* 0x000fc00000000000 */
[----:B------:R-:W-:-:S00]  /*0da0*/  NOP ;  /* 0x0000000000007918 */ /* 0x000fc00000000000 */
[----:B------:R-:W-:-:S00]  /*0db0*/  NOP ;  /* 0x0000000000007918 */ /* 0x000fc00000000000 */
[----:B------:R-:W-:-:S00]  /*0dc0*/  NOP ;  /* 0x0000000000007918 */ /* 0x000fc00000000000 */
[----:B------:R-:W-:-:S00]  /*0dd0*/  NOP ;  /* 0x0000000000007918 */ /* 0x000fc00000000000 */
[----:B------:R-:W-:-:S00]  /*0de0*/  NOP ;  /* 0x0000000000007918 */ /* 0x000fc00000000000 */
[----:B------:R-:W-:-:S00]  /*0df0*/  NOP ;  /* 0x0000000000007918 */ /* 0x000fc00000000000 */
.L_x_2:


//--------------------- .nv.shared.triton_red_fused_mv_11 --------------------------
	.section	.nv.shared.triton_red_fused_mv_11,"aw",@nobits
	.sectionflags	@""
	.align	16
	.zero		1024


//--------------------- .nv.constant0.triton_red_fused_mv_11 --------------------------
	.section	.nv.constant0.triton_red_fused_mv_11,"a",@progbits
	.sectionflags	@""
	.align	4
.nv.constant0.triton_red_fused_mv_11:
	.zero		560
